	.headerflags	@"EF_CUDA_TEXMODE_UNIFIED EF_CUDA_64BIT_ADDRESS EF_CUDA_SM86 EF_CUDA_VIRTUAL_SM(EF_CUDA_SM86)"
	.elftype	@"ET_EXEC"


//--------------------- .nv.info                  --------------------------
	.section	.nv.info,"",@"SHT_CUDA_INFO"
	.align	4


	//----- nvinfo : EIATTR_REGCOUNT
	.align		4
        /*0000*/ 	.byte	0x04, 0x2f
        /*0002*/ 	.short	(.L_1 - .L_0)
	.align		4
.L_0:
        /*0004*/ 	.word	index@(_Z15flush_l2_kernelILi128EEvPKiPi)
        /*0008*/ 	.word	0x00000028


	//----- nvinfo : EIATTR_MAX_STACK_SIZE
	.align		4
.L_1:
        /*000c*/ 	.byte	0x04, 0x23
        /*000e*/ 	.short	(.L_3 - .L_2)
	.align		4
.L_2:
        /*0010*/ 	.word	index@(_Z15flush_l2_kernelILi128EEvPKiPi)
        /*0014*/ 	.word	0x00000000


	//----- nvinfo : EIATTR_MIN_STACK_SIZE
	.align		4
.L_3:
        /*0018*/ 	.byte	0x04, 0x12
        /*001a*/ 	.short	(.L_5 - .L_4)
	.align		4
.L_4:
        /*001c*/ 	.word	index@(_Z15flush_l2_kernelILi128EEvPKiPi)
        /*0020*/ 	.word	0x00000000


	//----- nvinfo : EIATTR_FRAME_SIZE
	.align		4
.L_5:
        /*0024*/ 	.byte	0x04, 0x11
        /*0026*/ 	.short	(.L_7 - .L_6)
	.align		4
.L_6:
        /*0028*/ 	.word	index@(_Z15flush_l2_kernelILi128EEvPKiPi)
        /*002c*/ 	.word	0x00000000


	//----- nvinfo : EIATTR_REGCOUNT
	.align		4
.L_7:
        /*0030*/ 	.byte	0x04, 0x2f
        /*0032*/ 	.short	(.L_9 - .L_8)
	.align		4
.L_8:
        /*0034*/ 	.word	index@(_Z26gloMem_latency_test_kernelPjS_PPvS1_)
        /*0038*/ 	.word	0x00000012


	//----- nvinfo : EIATTR_MAX_STACK_SIZE
	.align		4
.L_9:
        /*003c*/ 	.byte	0x04, 0x23
        /*003e*/ 	.short	(.L_11 - .L_10)
	.align		4
.L_10:
        /*0040*/ 	.word	index@(_Z26gloMem_latency_test_kernelPjS_PPvS1_)
        /*0044*/ 	.word	0x00000000


	//----- nvinfo : EIATTR_MIN_STACK_SIZE
	.align		4
.L_11:
        /*0048*/ 	.byte	0x04, 0x12
        /*004a*/ 	.short	(.L_13 - .L_12)
	.align		4
.L_12:
        /*004c*/ 	.word	index@(_Z26gloMem_latency_test_kernelPjS_PPvS1_)
        /*0050*/ 	.word	0x00000000


	//----- nvinfo : EIATTR_FRAME_SIZE
	.align		4
.L_13:
        /*0054*/ 	.byte	0x04, 0x11
        /*0056*/ 	.short	(.L_15 - .L_14)
	.align		4
.L_14:
        /*0058*/ 	.word	index@(_Z26gloMem_latency_test_kernelPjS_PPvS1_)
        /*005c*/ 	.word	0x00000000
.L_15:


//--------------------- .nv.info._Z26gloMem_latency_test_kernelPjS_PPvS1_ --------------------------
	.section	.nv.info._Z26gloMem_latency_test_kernelPjS_PPvS1_,"",@"SHT_CUDA_INFO"
	.align	4


	//----- nvinfo : EIATTR_CUDA_API_VERSION
	.align		4
        /*0000*/ 	.byte	0x04, 0x37
        /*0002*/ 	.short	(.L_17 - .L_16)
.L_16:
        /*0004*/ 	.word	0x00000079


	//----- nvinfo : EIATTR_SW2861232_WAR
	.align		4
.L_17:
        /*0008*/ 	.byte	0x01, 0x35
	.zero		2


	//----- nvinfo : EIATTR_PARAM_CBANK
	.align		4
        /*000c*/ 	.byte	0x04, 0x0a
        /*000e*/ 	.short	(.L_19 - .L_18)
	.align		4
.L_18:
        /*0010*/ 	.word	index@(.nv.constant0._Z26gloMem_latency_test_kernelPjS_PPvS1_)
        /*0014*/ 	.short	0x0160
        /*0016*/ 	.short	0x0020


	//----- nvinfo : EIATTR_CBANK_PARAM_SIZE
	.align		4
.L_19:
        /*0018*/ 	.byte	0x03, 0x19
        /*001a*/ 	.short	0x0020


	//----- nvinfo : EIATTR_KPARAM_INFO
	.align		4
        /*001c*/ 	.byte	0x04, 0x17
        /*001e*/ 	.short	(.L_21 - .L_20)
.L_20:
        /*0020*/ 	.word	0x00000000
        /*0024*/ 	.short	0x0003
        /*0026*/ 	.short	0x0018
        /*0028*/ 	.byte	0x00, 0xf0, 0x21, 0x00


	//----- nvinfo : EIATTR_KPARAM_INFO
	.align		4
.L_21:
        /*002c*/ 	.byte	0x04, 0x17
        /*002e*/ 	.short	(.L_23 - .L_22)
.L_22:
        /*0030*/ 	.word	0x00000000
        /*0034*/ 	.short	0x0002
        /*0036*/ 	.short	0x0010
        /*0038*/ 	.byte	0x00, 0xf0, 0x21, 0x00


	//----- nvinfo : EIATTR_KPARAM_INFO
	.align		4
.L_23:
        /*003c*/ 	.byte	0x04, 0x17
        /*003e*/ 	.short	(.L_25 - .L_24)
.L_24:
        /*0040*/ 	.word	0x00000000
        /*0044*/ 	.short	0x0001
        /*0046*/ 	.short	0x0008
        /*0048*/ 	.byte	0x00, 0xf0, 0x21, 0x00


	//----- nvinfo : EIATTR_KPARAM_INFO
	.align		4
.L_25:
        /*004c*/ 	.byte	0x04, 0x17
        /*004e*/ 	.short	(.L_27 - .L_26)
.L_26:
        /*0050*/ 	.word	0x00000000
        /*0054*/ 	.short	0x0000
        /*0056*/ 	.short	0x0000
        /*0058*/ 	.byte	0x00, 0xf0, 0x21, 0x00


	//----- nvinfo : EIATTR_MAXREG_COUNT
	.align		4
.L_27:
        /*005c*/ 	.byte	0x03, 0x1b
        /*005e*/ 	.short	0x00ff


	//----- nvinfo : EIATTR_EXIT_INSTR_OFFSETS
	.align		4
        /*0060*/ 	.byte	0x04, 0x1c
        /*0062*/ 	.short	(.L_29 - .L_28)


	//   ....[0]....
.L_28:
        /*0064*/ 	.word	0x000001a0


	//   ....[1]....
        /*0068*/ 	.word	0x000001e0
.L_29:


//--------------------- .nv.info._Z15flush_l2_kernelILi128EEvPKiPi --------------------------
	.section	.nv.info._Z15flush_l2_kernelILi128EEvPKiPi,"",@"SHT_CUDA_INFO"
	.align	4


	//----- nvinfo : EIATTR_CUDA_API_VERSION
	.align		4
        /*0000*/ 	.byte	0x04, 0x37
        /*0002*/ 	.short	(.L_31 - .L_30)
.L_30:
        /*0004*/ 	.word	0x00000079


	//----- nvinfo : EIATTR_SW2861232_WAR
	.align		4
.L_31:
        /*0008*/ 	.byte	0x01, 0x35
	.zero		2


	//----- nvinfo : EIATTR_PARAM_CBANK
	.align		4
        /*000c*/ 	.byte	0x04, 0x0a
        /*000e*/ 	.short	(.L_33 - .L_32)
	.align		4
.L_32:
        /*0010*/ 	.word	index@(.nv.constant0._Z15flush_l2_kernelILi128EEvPKiPi)
        /*0014*/ 	.short	0x0160
        /*0016*/ 	.short	0x0010


	//----- nvinfo : EIATTR_CBANK_PARAM_SIZE
	.align		4
.L_33:
        /*0018*/ 	.byte	0x03, 0x19
        /*001a*/ 	.short	0x0010


	//----- nvinfo : EIATTR_KPARAM_INFO
	.align		4
        /*001c*/ 	.byte	0x04, 0x17
        /*001e*/ 	.short	(.L_35 - .L_34)
.L_34:
        /*0020*/ 	.word	0x00000000
        /*0024*/ 	.short	0x0001
        /*0026*/ 	.short	0x0008
        /*0028*/ 	.byte	0x00, 0xf0, 0x21, 0x00


	//----- nvinfo : EIATTR_KPARAM_INFO
	.align		4
.L_35:
        /*002c*/ 	.byte	0x04, 0x17
        /*002e*/ 	.short	(.L_37 - .L_36)
.L_36:
        /*0030*/ 	.word	0x00000000
        /*0034*/ 	.short	0x0000
        /*0036*/ 	.short	0x0000
        /*0038*/ 	.byte	0x00, 0xf0, 0x21, 0x00


	//----- nvinfo : EIATTR_MAXREG_COUNT
	.align		4
.L_37:
        /*003c*/ 	.byte	0x03, 0x1b
        /*003e*/ 	.short	0x00ff


	//----- nvinfo : EIATTR_EXIT_INSTR_OFFSETS
	.align		4
        /*0040*/ 	.byte	0x04, 0x1c
        /*0042*/ 	.short	(.L_39 - .L_38)


	//   ....[0]....
.L_38:
        /*0044*/ 	.word	0x00000990


	//   ....[1]....
        /*0048*/ 	.word	0x000009d0
.L_39:


//--------------------- .nv.constant0._Z26gloMem_latency_test_kernelPjS_PPvS1_ --------------------------
	.section	.nv.constant0._Z26gloMem_latency_test_kernelPjS_PPvS1_,"a",@progbits
	.align	4
.nv.constant0._Z26gloMem_latency_test_kernelPjS_PPvS1_:
	.zero		384


//--------------------- .nv.constant0._Z15flush_l2_kernelILi128EEvPKiPi --------------------------
	.section	.nv.constant0._Z15flush_l2_kernelILi128EEvPKiPi,"a",@progbits
	.align	4
.nv.constant0._Z15flush_l2_kernelILi128EEvPKiPi:
	.zero		368


//--------------------- .text._Z26gloMem_latency_test_kernelPjS_PPvS1_ --------------------------
	.section	.text._Z26gloMem_latency_test_kernelPjS_PPvS1_,"ax",@progbits
	.sectionflags	@"SHF_BARRIERS=1"
	.sectioninfo	@"SHI_REGISTERS=18"
	.align	128
        .global         _Z26gloMem_latency_test_kernelPjS_PPvS1_
        .type           _Z26gloMem_latency_test_kernelPjS_PPvS1_,@function
        .size           _Z26gloMem_latency_test_kernelPjS_PPvS1_,(.L_x_2 - _Z26gloMem_latency_test_kernelPjS_PPvS1_)
        .other          _Z26gloMem_latency_test_kernelPjS_PPvS1_,@"STO_CUDA_ENTRY STV_DEFAULT"
_Z26gloMem_latency_test_kernelPjS_PPvS1_:
.text._Z26gloMem_latency_test_kernelPjS_PPvS1_:
[----:B------:R-:W-:-:S02]  /*0000*/  IMAD.MOV.U32 R1, RZ, RZ, c[0x0][0x28] ;  /* 0x00000a00ff017624 */ /* 0x000fc400078e00ff */
[----:B------:R-:W0:Y:S01]  /*0010*/  S2R R0, SR_TID.X ;  /* 0x0000000000007919 */ /* 0x000e220000002100 */
[----:B------:R-:W-:Y:S01]  /*0020*/  MOV R3, 0x8 ;  /* 0x0000000800037802 */ /* 0x000fe20000000f00 */
[----:B------:R-:W-:-:S04]  /*0030*/  ULDC.64 UR4, c[0x0][0x118] ;  /* 0x0000460000047ab9 */ /* 0x000fc80000000a00 */
[----:B0-----:R-:W-:-:S06]  /*0040*/  IMAD.WIDE R2, R0, R3, c[0x0][0x178] ;  /* 0x00005e0000027625 */ /* 0x001fcc00078e0203 */
[----:B------:R-:W5:Y:S04]  /*0050*/  LDG.E.64.STRONG.GPU R2, [R2.64] ;  /* 0x0000000402027981 */ /* 0x000f68000c1efb00 */
[----:B------:R-:W-:Y:S06]  /*0060*/  BAR.SYNC 0x0 ;  /* 0x0000000000007b1d */ /* 0x000fec0000000000 */
[----:B------:R-:W-:-:S02]  /*0070*/  CS2R.32 R15, SR_CLOCKLO ;  /* 0x00000000000f7805 */ /* 0x000fc40000005000 */
[----:B-----5:R-:W2:Y:S04]  /*0080*/  LDG.E.64.STRONG.GPU R2, [R2.64] ;  /* 0x0000000402027981 */ /* 0x020ea8000c1efb00 */
[----:B--2---:R-:W2:Y:S04]  /*0090*/  LDG.E.64.STRONG.GPU R4, [R2.64] ;  /* 0x0000000402047981 */ /* 0x004ea8000c1efb00 */
[----:B--2---:R-:W2:Y:S04]  /*00a0*/  LDG.E.64.STRONG.GPU R4, [R4.64] ;  /* 0x0000000404047981 */ /* 0x004ea8000c1efb00 */
[----:B--2---:R-:W2:Y:S04]  /*00b0*/  LDG.E.64.STRONG.GPU R6, [R4.64] ;  /* 0x0000000404067981 */ /* 0x004ea8000c1efb00 */
[----:B--2---:R-:W2:Y:S04]  /*00c0*/  LDG.E.64.STRONG.GPU R6, [R6.64] ;  /* 0x0000000406067981 */ /* 0x004ea8000c1efb00 */
[----:B--2---:R-:W2:Y:S04]  /*00d0*/  LDG.E.64.STRONG.GPU R8, [R6.64] ;  /* 0x0000000406087981 */ /* 0x004ea8000c1efb00 */
[----:B--2---:R-:W2:Y:S04]  /*00e0*/  LDG.E.64.STRONG.GPU R8, [R8.64] ;  /* 0x0000000408087981 */ /* 0x004ea8000c1efb00 */
[----:B--2---:R-:W2:Y:S04]  /*00f0*/  LDG.E.64.STRONG.GPU R10, [R8.64] ;  /* 0x00000004080a7981 */ /* 0x004ea8000c1efb00 */
[----:B--2---:R-:W2:Y:S04]  /*0100*/  LDG.E.64.STRONG.GPU R10, [R10.64] ;  /* 0x000000040a0a7981 */ /* 0x004ea8000c1efb00 */
[----:B--2---:R0:W5:Y:S02]  /*0110*/  LDG.E.64.STRONG.GPU R12, [R10.64] ;  /* 0x000000040a0c7981 */ /* 0x004164000c1efb00 */
[----:B------:R-:W-:-:S02]  /*0120*/  CS2R.32 R7, SR_CLOCKLO ;  /* 0x0000000000077805 */ /* 0x000fc40000005000 */
[----:B-----5:R-:W-:Y:S01]  /*0130*/  ISETP.NE.U32.AND P0, PT, R12, RZ, PT ;  /* 0x000000ff0c00720c */ /* 0x020fe20003f05070 */
[----:B------:R-:W-:-:S03]  /*0140*/  IMAD.MOV.U32 R5, RZ, RZ, 0x4 ;  /* 0x00000004ff057424 */ /* 0x000fc600078e00ff */
[----:B------:R-:W-:Y:S01]  /*0150*/  ISETP.NE.AND.EX P0, PT, R13, RZ, PT, P0 ;  /* 0x000000ff0d00720c */ /* 0x000fe20003f05300 */
[----:B------:R-:W-:-:S04]  /*0160*/  IMAD.WIDE R2, R0, R5, c[0x0][0x160] ;  /* 0x0000580000027625 */ /* 0x000fc800078e0205 */
[----:B------:R-:W-:Y:S01]  /*0170*/  IMAD.WIDE R4, R0, R5, c[0x0][0x168] ;  /* 0x00005a0000047625 */ /* 0x000fe200078e0205 */
[----:B------:R1:W-:Y:S04]  /*0180*/  STG.E [R2.64], R15 ;  /* 0x0000000f02007986 */ /* 0x0003e8000c101904 */
[----:B------:R1:W-:Y:S03]  /*0190*/  STG.E [R4.64], R7 ;  /* 0x0000000704007986 */ /* 0x0003e6000c101904 */
[----:B------:R-:W-:Y:S05]  /*01a0*/  @P0 EXIT ;  /* 0x000000000000094d */ /* 0x000fea0003800000 */
[----:B-1----:R-:W-:Y:S01]  /*01b0*/  MOV R2, c[0x0][0x170] ;  /* 0x00005c0000027a02 */ /* 0x002fe20000000f00 */
[----:B------:R-:W-:-:S05]  /*01c0*/  IMAD.MOV.U32 R3, RZ, RZ, c[0x0][0x174] ;  /* 0x00005d00ff037624 */ /* 0x000fca00078e00ff */
[----:B------:R-:W-:Y:S01]  /*01d0*/  STG.E.64 [R2.64], RZ ;  /* 0x000000ff02007986 */ /* 0x000fe2000c101b04 */
[----:B------:R-:W-:Y:S05]  /*01e0*/  EXIT ;  /* 0x000000000000794d */ /* 0x000fea0003800000 */
.L_x_0:
[----:B------:R-:W-:-:S00]  /*01f0*/  BRA `(.L_x_0) ;  /* 0xfffffff000007947 */ /* 0x000fc0000383ffff */
[----:B------:R-:W-:-:S00]  /*0200*/  NOP ;  /* 0x0000000000007918 */ /* 0x000fc00000000000 */
[----:B------:R-:W-:-:S00]  /*0210*/  NOP ;  /* 0x0000000000007918 */ /* 0x000fc00000000000 */
[----:B------:R-:W-:-:S00]  /*0220*/  NOP ;  /* 0x0000000000007918 */ /* 0x000fc00000000000 */
[----:B------:R-:W-:-:S00]  /*0230*/  NOP ;  /* 0x0000000000007918 */ /* 0x000fc00000000000 */
[----:B------:R-:W-:-:S00]  /*0240*/  NOP ;  /* 0x0000000000007918 */ /* 0x000fc00000000000 */
[----:B------:R-:W-:-:S00]  /*0250*/  NOP ;  /* 0x0000000000007918 */ /* 0x000fc00000000000 */
[----:B------:R-:W-:-:S00]  /*0260*/  NOP ;  /* 0x0000000000007918 */ /* 0x000fc00000000000 */
[----:B------:R-:W-:-:S00]  /*0270*/  NOP ;  /* 0x0000000000007918 */ /* 0x000fc00000000000 */
.L_x_2:


//--------------------- .text._Z15flush_l2_kernelILi128EEvPKiPi --------------------------
	.section	.text._Z15flush_l2_kernelILi128EEvPKiPi,"ax",@progbits
	.sectioninfo	@"SHI_REGISTERS=40"
	.align	128
        .global         _Z15flush_l2_kernelILi128EEvPKiPi
        .type           _Z15flush_l2_kernelILi128EEvPKiPi,@function
        .size           _Z15flush_l2_kernelILi128EEvPKiPi,(.L_x_3 - _Z15flush_l2_kernelILi128EEvPKiPi)
        .other          _Z15flush_l2_kernelILi128EEvPKiPi,@"STO_CUDA_ENTRY STV_DEFAULT"
_Z15flush_l2_kernelILi128EEvPKiPi:
.text._Z15flush_l2_kernelILi128EEvPKiPi:
[----:B------:R-:W-:-:S02]  /*0000*/  IMAD.MOV.U32 R1, RZ, RZ, c[0x0][0x28] ;  /* 0x00000a00ff017624 */ /* 0x000fc400078e00ff */
[----:B------:R-:W0:Y:S01]  /*0010*/  S2R R37, SR_TID.X ;  /* 0x0000000000257919 */ /* 0x000e220000002100 */
[----:B------:R-:W-:-:S03]  /*0020*/  ULDC.64 UR4, c[0x0][0x118] ;  /* 0x0000460000047ab9 */ /* 0x000fc60000000a00 */
[----:B------:R-:W1:Y:S01]  /*0030*/  S2R R20, SR_CTAID.X ;  /* 0x0000000000147919 */ /* 0x000e620000002500 */
[C---:B0-----:R-:W-:Y:S02]  /*0040*/  LOP3.LUT R25, R37.reuse, 0xffffffe0, RZ, 0xc0, !PT ;  /* 0xffffffe025197812 */ /* 0x041fe400078ec0ff */
[----:B------:R-:W-:Y:S02]  /*0050*/  LOP3.LUT R21, R37, 0x1f, RZ, 0xc0, !PT ;  /* 0x0000001f25157812 */ /* 0x000fe400078ec0ff */
[----:B-1----:R-:W-:-:S04]  /*0060*/  LEA R20, P0, R20, R25, 0x7 ;  /* 0x0000001914147211 */ /* 0x002fc800078038ff */
[C---:B------:R-:W-:Y:S02]  /*0070*/  LOP3.LUT R6, R20.reuse, 0x1f, R37, 0xf8, !PT ;  /* 0x0000001f14067812 */ /* 0x040fe400078ef825 */
[----:B------:R-:W-:Y:S02]  /*0080*/  LEA.HI.X.SX32 R25, R25, RZ, 0x1, P0 ;  /* 0x000000ff19197211 */ /* 0x000fe400000f0eff */
[--C-:B------:R-:W-:Y:S02]  /*0090*/  LOP3.LUT R0, R20, 0x1, R21.reuse, 0xf6, !PT ;  /* 0x0000000114007812 */ /* 0x100fe400078ef615 */
[----:B------:R-:W-:Y:S02]  /*00a0*/  LEA R2, P1, R6, c[0x0][0x160], 0x2 ;  /* 0x0000580006027a11 */ /* 0x000fe400078210ff */
[----:B------:R-:W-:Y:S02]  /*00b0*/  LOP3.LUT R10, R20, 0x2, R21, 0xf6, !PT ;  /* 0x00000002140a7812 */ /* 0x000fe400078ef615 */
[----:B------:R-:W-:-:S02]  /*00c0*/  LEA R4, P0, R0, c[0x0][0x160], 0x2 ;  /* 0x0000580000047a11 */ /* 0x000fc400078010ff */
[----:B------:R-:W-:Y:S02]  /*00d0*/  LEA.HI.X R3, R6, c[0x0][0x164], R25, 0x2, P1 ;  /* 0x0000590006037a11 */ /* 0x000fe400008f1419 */
[--C-:B------:R-:W-:Y:S02]  /*00e0*/  LOP3.LUT R8, R20, 0x3, R21.reuse, 0xf6, !PT ;  /* 0x0000000314087812 */ /* 0x100fe400078ef615 */
[----:B------:R-:W-:Y:S02]  /*00f0*/  LEA R6, P1, R10, c[0x0][0x160], 0x2 ;  /* 0x000058000a067a11 */ /* 0x000fe400078210ff */
[----:B------:R-:W-:Y:S02]  /*0100*/  LOP3.LUT R16, R20, 0x4, R21, 0xf6, !PT ;  /* 0x0000000414107812 */ /* 0x000fe400078ef615 */
[--C-:B------:R-:W-:Y:S02]  /*0110*/  LEA.HI.X R5, R0, c[0x0][0x164], R25.reuse, 0x2, P0 ;  /* 0x0000590000057a11 */ /* 0x100fe400000f1419 */
[----:B------:R-:W-:Y:S01]  /*0120*/  LEA R12, P0, R8, c[0x0][0x160], 0x2 ;  /* 0x00005800080c7a11 */ /* 0x000fe200078010ff */
[----:B------:R0:W2:Y:S01]  /*0130*/  LDG.E.STRONG.GPU R0, [R2.64] ;  /* 0x0000000402007981 */ /* 0x0000a2000c1ef900 */
[----:B------:R-:W-:-:S02]  /*0140*/  LEA.HI.X R7, R10, c[0x0][0x164], R25, 0x2, P1 ;  /* 0x000059000a077a11 */ /* 0x000fc400008f1419 */
[--C-:B------:R-:W-:Y:S01]  /*0150*/  LOP3.LUT R10, R20, 0x5, R21.reuse, 0xf6, !PT ;  /* 0x00000005140a7812 */ /* 0x100fe200078ef615 */
[----:B------:R1:W2:Y:S01]  /*0160*/  LDG.E.STRONG.GPU R36, [R4.64] ;  /* 0x0000000404247981 */ /* 0x0002a2000c1ef900 */
[----:B------:R-:W-:Y:S02]  /*0170*/  LEA R14, P1, R16, c[0x0][0x160], 0x2 ;  /* 0x00005800100e7a11 */ /* 0x000fe400078210ff */
[----:B------:R-:W-:Y:S01]  /*0180*/  LOP3.LUT R18, R20, 0x6, R21, 0xf6, !PT ;  /* 0x0000000614127812 */ /* 0x000fe200078ef615 */
[----:B------:R3:W2:Y:S01]  /*0190*/  LDG.E.STRONG.GPU R35, [R6.64] ;  /* 0x0000000406237981 */ /* 0x0006a2000c1ef900 */
[--C-:B------:R-:W-:Y:S02]  /*01a0*/  LEA.HI.X R13, R8, c[0x0][0x164], R25.reuse, 0x2, P0 ;  /* 0x00005900080d7a11 */ /* 0x100fe400000f1419 */
[----:B------:R-:W-:Y:S02]  /*01b0*/  LEA R8, P0, R10, c[0x0][0x160], 0x2 ;  /* 0x000058000a087a11 */ /* 0x000fe400078010ff */
[----:B------:R-:W-:Y:S01]  /*01c0*/  LEA.HI.X R15, R16, c[0x0][0x164], R25, 0x2, P1 ;  /* 0x00005900100f7a11 */ /* 0x000fe200008f1419 */
[----:B------:R4:W5:Y:S01]  /*01d0*/  LDG.E.STRONG.GPU R34, [R12.64] ;  /* 0x000000040c227981 */ /* 0x000962000c1ef900 */
[----:B------:R-:W-:-:S02]  /*01e0*/  LOP3.LUT R22, R20, 0x7, R21, 0xf6, !PT ;  /* 0x0000000714167812 */ /* 0x000fc400078ef615 */
[----:B0-----:R-:W-:Y:S01]  /*01f0*/  LEA R2, P1, R18, c[0x0][0x160], 0x2 ;  /* 0x0000580012027a11 */ /* 0x001fe200078210ff */
[----:B------:R0:W5:Y:S01]  /*0200*/  LDG.E.STRONG.GPU R33, [R14.64] ;  /* 0x000000040e217981 */ /* 0x000162000c1ef900 */
[----:B------:R-:W-:Y:S02]  /*0210*/  LOP3.LUT R16, R20, 0x8, R21, 0xf6, !PT ;  /* 0x0000000814107812 */ /* 0x000fe400078ef615 */
[--C-:B------:R-:W-:Y:S02]  /*0220*/  LEA.HI.X R9, R10, c[0x0][0x164], R25.reuse, 0x2, P0 ;  /* 0x000059000a097a11 */ /* 0x100fe400000f1419 */
[----:B------:R-:W-:Y:S02]  /*0230*/  LEA R10, P0, R22, c[0x0][0x160], 0x2 ;  /* 0x00005800160a7a11 */ /* 0x000fe400078010ff */
[----:B------:R-:W-:Y:S01]  /*0240*/  LEA.HI.X R3, R18, c[0x0][0x164], R25, 0x2, P1 ;  /* 0x0000590012037a11 */ /* 0x000fe200008f1419 */
[----:B------:R0:W5:Y:S01]  /*0250*/  LDG.E.STRONG.GPU R32, [R8.64] ;  /* 0x0000000408207981 */ /* 0x000162000c1ef900 */
[----:B------:R-:W-:-:S02]  /*0260*/  LOP3.LUT R18, R20, 0x9, R21, 0xf6, !PT ;  /* 0x0000000914127812 */ /* 0x000fc400078ef615 */
[----:B-1----:R-:W-:Y:S01]  /*0270*/  LEA R4, P1, R16, c[0x0][0x160], 0x2 ;  /* 0x0000580010047a11 */ /* 0x002fe200078210ff */
[----:B------:R1:W5:Y:S01]  /*0280*/  LDG.E.STRONG.GPU R31, [R2.64] ;  /* 0x00000004021f7981 */ /* 0x000362000c1ef900 */
[----:B------:R-:W-:Y:S02]  /*0290*/  LEA.HI.X R11, R22, c[0x0][0x164], R25, 0x2, P0 ;  /* 0x00005900160b7a11 */ /* 0x000fe400000f1419 */
[----:B------:R-:W-:Y:S02]  /*02a0*/  LOP3.LUT R22, R20, 0xa, R21, 0xf6, !PT ;  /* 0x0000000a14167812 */ /* 0x000fe400078ef615 */
[----:B---3--:R-:W-:Y:S01]  /*02b0*/  LEA R6, P0, R18, c[0x0][0x160], 0x2 ;  /* 0x0000580012067a11 */ /* 0x008fe200078010ff */
[----:B------:R3:W5:Y:S01]  /*02c0*/  LDG.E.STRONG.GPU R30, [R10.64] ;  /* 0x000000040a1e7981 */ /* 0x000762000c1ef900 */
[----:B------:R-:W-:Y:S02]  /*02d0*/  LEA.HI.X R5, R16, c[0x0][0x164], R25, 0x2, P1 ;  /* 0x0000590010057a11 */ /* 0x000fe400008f1419 */
[----:B------:R-:W-:-:S02]  /*02e0*/  LOP3.LUT R16, R20, 0xb, R21, 0xf6, !PT ;  /* 0x0000000b14107812 */ /* 0x000fc400078ef615 */
[----:B----4-:R-:W-:Y:S01]  /*02f0*/  LEA R12, P1, R22, c[0x0][0x160], 0x2 ;  /* 0x00005800160c7a11 */ /* 0x010fe200078210ff */
[----:B------:R4:W5:Y:S01]  /*0300*/  LDG.E.STRONG.GPU R29, [R4.64] ;  /* 0x00000004041d7981 */ /* 0x000962000c1ef900 */
[----:B------:R-:W-:Y:S02]  /*0310*/  LEA.HI.X R7, R18, c[0x0][0x164], R25, 0x2, P0 ;  /* 0x0000590012077a11 */ /* 0x000fe400000f1419 */
[--C-:B------:R-:W-:Y:S02]  /*0320*/  LOP3.LUT R18, R20, 0xc, R21.reuse, 0xf6, !PT ;  /* 0x0000000c14127812 */ /* 0x100fe400078ef615 */
[----:B0-----:R-:W-:Y:S01]  /*0330*/  LEA R8, P0, R16, c[0x0][0x160], 0x2 ;  /* 0x0000580010087a11 */ /* 0x001fe200078010ff */
[----:B------:R0:W5:Y:S01]  /*0340*/  LDG.E.STRONG.GPU R28, [R6.64] ;  /* 0x00000004061c7981 */ /* 0x000162000c1ef900 */
[----:B------:R-:W-:Y:S02]  /*0350*/  LOP3.LUT R14, R20, 0xd, R21, 0xf6, !PT ;  /* 0x0000000d140e7812 */ /* 0x000fe400078ef615 */
[----:B------:R-:W-:-:S02]  /*0360*/  LEA.HI.X R13, R22, c[0x0][0x164], R25, 0x2, P1 ;  /* 0x00005900160d7a11 */ /* 0x000fc400008f1419 */
[----:B-1----:R-:W-:Y:S02]  /*0370*/  LEA R2, P1, R18, c[0x0][0x160], 0x2 ;  /* 0x0000580012027a11 */ /* 0x002fe400078210ff */
[----:B------:R-:W-:Y:S01]  /*0380*/  LEA.HI.X R9, R16, c[0x0][0x164], R25, 0x2, P0 ;  /* 0x0000590010097a11 */ /* 0x000fe200000f1419 */
[----:B------:R1:W5:Y:S01]  /*0390*/  LDG.E.STRONG.GPU R27, [R12.64] ;  /* 0x000000040c1b7981 */ /* 0x000362000c1ef900 */
[--C-:B------:R-:W-:Y:S02]  /*03a0*/  LOP3.LUT R16, R20, 0xe, R21.reuse, 0xf6, !PT ;  /* 0x0000000e14107812 */ /* 0x100fe400078ef615 */
[----:B---3--:R-:W-:Y:S01]  /*03b0*/  LEA R10, P0, R14, c[0x0][0x160], 0x2 ;  /* 0x000058000e0a7a11 */ /* 0x008fe200078010ff */
[----:B------:R3:W5:Y:S01]  /*03c0*/  LDG.E.STRONG.GPU R26, [R8.64] ;  /* 0x00000004081a7981 */ /* 0x000762000c1ef900 */
[----:B------:R-:W-:Y:S02]  /*03d0*/  LOP3.LUT R24, R20, 0xf, R21, 0xf6, !PT ;  /* 0x0000000f14187812 */ /* 0x000fe400078ef615 */
[----:B------:R-:W-:-:S02]  /*03e0*/  LEA.HI.X R3, R18, c[0x0][0x164], R25, 0x2, P1 ;  /* 0x0000590012037a11 */ /* 0x000fc400008f1419 */
[----:B----4-:R-:W-:Y:S02]  /*03f0*/  LEA R4, P1, R16, c[0x0][0x160], 0x2 ;  /* 0x0000580010047a11 */ /* 0x010fe400078210ff */
[----:B------:R-:W-:Y:S01]  /*0400*/  LEA.HI.X R11, R14, c[0x0][0x164], R25, 0x2, P0 ;  /* 0x000059000e0b7a11 */ /* 0x000fe200000f1419 */
[----:B------:R4:W5:Y:S01]  /*0410*/  LDG.E.STRONG.GPU R17, [R2.64] ;  /* 0x0000000402117981 */ /* 0x000962000c1ef900 */
[--C-:B------:R-:W-:Y:S02]  /*0420*/  LOP3.LUT R14, R20, 0x10, R21.reuse, 0xf6, !PT ;  /* 0x00000010140e7812 */ /* 0x100fe400078ef615 */
[----:B0-----:R-:W-:Y:S02]  /*0430*/  LEA R6, P0, R24, c[0x0][0x160], 0x2 ;  /* 0x0000580018067a11 */ /* 0x001fe400078010ff */
[----:B------:R-:W-:Y:S02]  /*0440*/  LOP3.LUT R18, R20, 0x11, R21, 0xf6, !PT ;  /* 0x0000001114127812 */ /* 0x000fe400078ef615 */
[----:B------:R-:W-:-:S02]  /*0450*/  LEA.HI.X R5, R16, c[0x0][0x164], R25, 0x2, P1 ;  /* 0x0000590010057a11 */ /* 0x000fc400008f1419 */
[----:B------:R-:W-:Y:S01]  /*0460*/  LEA R22, P1, R14, c[0x0][0x160], 0x2 ;  /* 0x000058000e167a11 */ /* 0x000fe200078210ff */
[----:B------:R0:W5:Y:S01]  /*0470*/  LDG.E.STRONG.GPU R16, [R10.64] ;  /* 0x000000040a107981 */ /* 0x000162000c1ef900 */
[----:B------:R-:W-:Y:S02]  /*0480*/  LEA.HI.X R7, R24, c[0x0][0x164], R25, 0x2, P0 ;  /* 0x0000590018077a11 */ /* 0x000fe400000f1419 */
[--C-:B-1----:R-:W-:Y:S01]  /*0490*/  LOP3.LUT R12, R20, 0x12, R21.reuse, 0xf6, !PT ;  /* 0x00000012140c7812 */ /* 0x102fe200078ef615 */
[----:B------:R1:W5:Y:S01]  /*04a0*/  LDG.E.STRONG.GPU R15, [R4.64] ;  /* 0x00000004040f7981 */ /* 0x000362000c1ef900 */
[----:B---3--:R-:W-:Y:S02]  /*04b0*/  LEA R8, P0, R18, c[0x0][0x160], 0x2 ;  /* 0x0000580012087a11 */ /* 0x008fe400078010ff */
[----:B------:R-:W-:Y:S02]  /*04c0*/  LOP3.LUT R24, R20, 0x13, R21, 0xf6, !PT ;  /* 0x0000001314187812 */ /* 0x000fe400078ef615 */
[----:B------:R-:W-:-:S02]  /*04d0*/  LEA.HI.X R23, R14, c[0x0][0x164], R25, 0x2, P1 ;  /* 0x000059000e177a11 */ /* 0x000fc400008f1419 */
[----:B----4-:R-:W-:Y:S01]  /*04e0*/  LEA R2, P1, R12, c[0x0][0x160], 0x2 ;  /* 0x000058000c027a11 */ /* 0x010fe200078210ff */
[----:B------:R3:W4:Y:S01]  /*04f0*/  LDG.E.STRONG.GPU R14, [R6.64] ;  /* 0x00000004060e7981 */ /* 0x000722000c1ef900 */
[----:B------:R-:W-:Y:S02]  /*0500*/  LEA.HI.X R9, R18, c[0x0][0x164], R25, 0x2, P0 ;  /* 0x0000590012097a11 */ /* 0x000fe400000f1419 */
[----:B0-----:R-:W-:Y:S01]  /*0510*/  LOP3.LUT R10, R20, 0x14, R21, 0xf6, !PT ;  /* 0x00000014140a7812 */ /* 0x001fe200078ef615 */
[----:B------:R0:W4:Y:S01]  /*0520*/  LDG.E.STRONG.GPU R13, [R22.64] ;  /* 0x00000004160d7981 */ /* 0x000122000c1ef900 */
[----:B------:R-:W-:Y:S02]  /*0530*/  LEA R18, P0, R24, c[0x0][0x160], 0x2 ;  /* 0x0000580018127a11 */ /* 0x000fe400078010ff */
[----:B------:R-:W-:Y:S02]  /*0540*/  LEA.HI.X R3, R12, c[0x0][0x164], R25, 0x2, P1 ;  /* 0x000059000c037a11 */ /* 0x000fe400008f1419 */
[----:B------:R0:W4:Y:S01]  /*0550*/  LDG.E.STRONG.GPU R12, [R8.64] ;  /* 0x00000004080c7981 */ /* 0x000122000c1ef900 */
[----:B-1----:R-:W-:-:S02]  /*0560*/  LEA R4, P1, R10, c[0x0][0x160], 0x2 ;  /* 0x000058000a047a11 */ /* 0x002fc400078210ff */
[----:B------:R-:W-:Y:S01]  /*0570*/  LEA.HI.X R19, R24, c[0x0][0x164], R25, 0x2, P0 ;  /* 0x0000590018137a11 */ /* 0x000fe200000f1419 */
[----:B------:R1:W4:Y:S01]  /*0580*/  LDG.E.STRONG.GPU R11, [R2.64] ;  /* 0x00000004020b7981 */ /* 0x000322000c1ef900 */
[C-C-:B------:R-:W-:Y:S02]  /*0590*/  LOP3.LUT R24, R20.reuse, 0x16, R21.reuse, 0xf6, !PT ;  /* 0x0000001614187812 */ /* 0x140fe400078ef615 */
[----:B0-----:R-:W-:Y:S02]  /*05a0*/  LOP3.LUT R8, R20, 0x15, R21, 0xf6, !PT ;  /* 0x0000001514087812 */ /* 0x001fe400078ef615 */
[----:B------:R-:W-:Y:S02]  /*05b0*/  LEA.HI.X R5, R10, c[0x0][0x164], R25, 0x2, P1 ;  /* 0x000059000a057a11 */ /* 0x000fe400008f1419 */
[----:B---3--:R-:W-:Y:S01]  /*05c0*/  LEA R6, P0, R8, c[0x0][0x160], 0x2 ;  /* 0x0000580008067a11 */ /* 0x008fe200078010ff */
[----:B------:R0:W3:Y:S01]  /*05d0*/  LDG.E.STRONG.GPU R10, [R18.64] ;  /* 0x00000004120a7981 */ /* 0x0000e2000c1ef900 */
[----:B------:R-:W-:-:S02]  /*05e0*/  LEA R22, P1, R24, c[0x0][0x160], 0x2 ;  /* 0x0000580018167a11 */ /* 0x000fc400078210ff */
[--C-:B------:R-:W-:Y:S01]  /*05f0*/  LEA.HI.X R7, R8, c[0x0][0x164], R25.reuse, 0x2, P0 ;  /* 0x0000590008077a11 */ /* 0x100fe200000f1419 */
[----:B------:R1:W3:Y:S01]  /*0600*/  LDG.E.STRONG.GPU R9, [R4.64] ;  /* 0x0000000404097981 */ /* 0x0002e2000c1ef900 */
[----:B------:R-:W-:-:S03]  /*0610*/  LEA.HI.X R23, R24, c[0x0][0x164], R25, 0x2, P1 ;  /* 0x0000590018177a11 */ /* 0x000fc600008f1419 */
[----:B------:R1:W3:Y:S01]  /*0620*/  LDG.E.STRONG.GPU R8, [R6.64] ;  /* 0x0000000406087981 */ /* 0x0002e2000c1ef900 */
[----:B0-----:R-:W-:-:S04]  /*0630*/  LOP3.LUT R18, R20, 0x17, R21, 0xf6, !PT ;  /* 0x0000001714127812 */ /* 0x001fc800078ef615 */
[----:B-1----:R-:W-:Y:S01]  /*0640*/  LEA R2, P0, R18, c[0x0][0x160], 0x2 ;  /* 0x0000580012027a11 */ /* 0x002fe200078010ff */
[----:B------:R0:W3:Y:S01]  /*0650*/  LDG.E.STRONG.GPU R7, [R22.64] ;  /* 0x0000000416077981 */ /* 0x0000e2000c1ef900 */
[----:B------:R-:W-:Y:S02]  /*0660*/  LOP3.LUT R24, R20, 0x19, R21, 0xf6, !PT ;  /* 0x0000001914187812 */ /* 0x000fe400078ef615 */
[----:B------:R-:W-:Y:S02]  /*0670*/  LEA.HI.X R3, R18, c[0x0][0x164], R25, 0x2, P0 ;  /* 0x0000590012037a11 */ /* 0x000fe400000f1419 */
[----:B0-----:R-:W-:-:S03]  /*0680*/  LOP3.LUT R22, R20, 0x18, R21, 0xf6, !PT ;  /* 0x0000001814167812 */ /* 0x001fc600078ef615 */
[----:B------:R0:W3:Y:S01]  /*0690*/  LDG.E.STRONG.GPU R6, [R2.64] ;  /* 0x0000000402067981 */ /* 0x0000e2000c1ef900 */
[----:B------:R-:W-:Y:S02]  /*06a0*/  LEA R18, P1, R24, c[0x0][0x160], 0x2 ;  /* 0x0000580018127a11 */ /* 0x000fe400078210ff */
[----:B------:R-:W-:Y:S02]  /*06b0*/  LEA R4, P0, R22, c[0x0][0x160], 0x2 ;  /* 0x0000580016047a11 */ /* 0x000fe400078010ff */
[--C-:B------:R-:W-:Y:S02]  /*06c0*/  LEA.HI.X R19, R24, c[0x0][0x164], R25.reuse, 0x2, P1 ;  /* 0x0000590018137a11 */ /* 0x100fe400008f1419 */
[----:B------:R-:W-:Y:S02]  /*06d0*/  LEA.HI.X R5, R22, c[0x0][0x164], R25, 0x2, P0 ;  /* 0x0000590016057a11 */ /* 0x000fe400000f1419 */
[----:B------:R-:W-:-:S04]  /*06e0*/  LOP3.LUT R24, R20, 0x1b, R21, 0xf6, !PT ;  /* 0x0000001b14187812 */ /* 0x000fc800078ef615 */
[----:B------:R1:W3:Y:S01]  /*06f0*/  LDG.E.STRONG.GPU R5, [R4.64] ;  /* 0x0000000404057981 */ /* 0x0002e2000c1ef900 */
[----:B------:R-:W-:-:S03]  /*0700*/  LEA R22, P1, R24, c[0x0][0x160], 0x2 ;  /* 0x0000580018167a11 */ /* 0x000fc600078210ff */
[----:B-1----:R1:W3:Y:S01]  /*0710*/  LDG.E.STRONG.GPU R4, [R18.64] ;  /* 0x0000000412047981 */ /* 0x0022e2000c1ef900 */
[----:B------:R-:W-:Y:S02]  /*0720*/  LEA.HI.X R23, R24, c[0x0][0x164], R25, 0x2, P1 ;  /* 0x0000590018177a11 */ /* 0x000fe400008f1419 */
[----:B-1----:R-:W-:-:S04]  /*0730*/  LOP3.LUT R18, R20, 0x1a, R21, 0xf6, !PT ;  /* 0x0000001a14127812 */ /* 0x002fc800078ef615 */
[----:B0-----:R-:W-:Y:S02]  /*0740*/  LEA R2, P0, R18, c[0x0][0x160], 0x2 ;  /* 0x0000580012027a11 */ /* 0x001fe400078010ff */
[----:B------:R-:W-:Y:S02]  /*0750*/  LOP3.LUT R24, R20, 0x1c, R21, 0xf6, !PT ;  /* 0x0000001c14187812 */ /* 0x000fe400078ef615 */
[----:B------:R-:W-:Y:S02]  /*0760*/  LEA.HI.X R3, R18, c[0x0][0x164], R25, 0x2, P0 ;  /* 0x0000590012037a11 */ /* 0x000fe400000f1419 */
[----:B------:R-:W-:-:S04]  /*0770*/  LEA R18, P0, R24, c[0x0][0x160], 0x2 ;  /* 0x0000580018127a11 */ /* 0x000fc800078010ff */
[----:B------:R0:W3:Y:S01]  /*0780*/  LDG.E.STRONG.GPU R3, [R2.64] ;  /* 0x0000000402037981 */ /* 0x0000e2000c1ef900 */
[----:B------:R-:W-:Y:S02]  /*0790*/  LEA.HI.X R19, R24, c[0x0][0x164], R25, 0x2, P0 ;  /* 0x0000590018137a11 */ /* 0x000fe400000f1419 */
[C---:B------:R-:W-:Y:S02]  /*07a0*/  LOP3.LUT R24, R20.reuse, 0x1e, R21, 0xf6, !PT ;  /* 0x0000001e14187812 */ /* 0x040fe400078ef615 */
[C---:B------:R-:W-:Y:S02]  /*07b0*/  LOP3.LUT R37, R20.reuse, 0x1f, R37, 0xf4, !PT ;  /* 0x0000001f14257812 */ /* 0x040fe400078ef425 */
[----:B------:R-:W3:Y:S04]  /*07c0*/  LDG.E.STRONG.GPU R19, [R18.64] ;  /* 0x0000000412137981 */ /* 0x000ee8000c1ef900 */
[----:B0-----:R0:W3:Y:S02]  /*07d0*/  LDG.E.STRONG.GPU R2, [R22.64] ;  /* 0x0000000416027981 */ /* 0x0010e4000c1ef900 */
[----:B0-----:R-:W-:-:S04]  /*07e0*/  LOP3.LUT R22, R20, 0x1d, R21, 0xf6, !PT ;  /* 0x0000001d14167812 */ /* 0x001fc800078ef615 */
[----:B------:R-:W-:-:S04]  /*07f0*/  LEA R20, P0, R22, c[0x0][0x160], 0x2 ;  /* 0x0000580016147a11 */ /* 0x000fc800078010ff */
[----:B------:R-:W-:Y:S02]  /*0800*/  LEA.HI.X R21, R22, c[0x0][0x164], R25, 0x2, P0 ;  /* 0x0000590016157a11 */ /* 0x000fe400000f1419 */
[----:B------:R-:W-:-:S03]  /*0810*/  LEA R22, P0, R24, c[0x0][0x160], 0x2 ;  /* 0x0000580018167a11 */ /* 0x000fc600078010ff */
[----:B------:R-:W3:Y:S01]  /*0820*/  LDG.E.STRONG.GPU R20, [R20.64] ;  /* 0x0000000414147981 */ /* 0x000ee2000c1ef900 */
[----:B------:R-:W-:Y:S02]  /*0830*/  LEA.HI.X R23, R24, c[0x0][0x164], R25, 0x2, P0 ;  /* 0x0000590018177a11 */ /* 0x000fe400000f1419 */
[----:B------:R-:W-:-:S04]  /*0840*/  LEA R24, P0, R37, c[0x0][0x160], 0x2 ;  /* 0x0000580025187a11 */ /* 0x000fc800078010ff */
[----:B------:R-:W3:Y:S01]  /*0850*/  LDG.E.STRONG.GPU R23, [R22.64] ;  /* 0x0000000416177981 */ /* 0x000ee2000c1ef900 */
[----:B------:R-:W-:-:S05]  /*0860*/  LEA.HI.X R25, R37, c[0x0][0x164], R25, 0x2, P0 ;  /* 0x0000590025197a11 */ /* 0x000fca00000f1419 */
[----:B------:R-:W3:Y:S01]  /*0870*/  LDG.E.STRONG.GPU R24, [R24.64] ;  /* 0x0000000418187981 */ /* 0x000ee2000c1ef900 */
[----:B--2---:R-:W-:-:S04]  /*0880*/  IADD3 R0, R35, R36, R0 ;  /* 0x0000002423007210 */ /* 0x004fc80007ffe000 */
[----:B-----5:R-:W-:-:S04]  /*0890*/  IADD3 R0, R33, R34, R0 ;  /* 0x0000002221007210 */ /* 0x020fc80007ffe000 */
[----:B------:R-:W-:-:S04]  /*08a0*/  IADD3 R0, R31, R32, R0 ;  /* 0x000000201f007210 */ /* 0x000fc80007ffe000 */
[----:B------:R-:W-:-:S04]  /*08b0*/  IADD3 R0, R29, R30, R0 ;  /* 0x0000001e1d007210 */ /* 0x000fc80007ffe000 */
[----:B------:R-:W-:-:S04]  /*08c0*/  IADD3 R0, R27, R28, R0 ;  /* 0x0000001c1b007210 */ /* 0x000fc80007ffe000 */
[----:B------:R-:W-:-:S04]  /*08d0*/  IADD3 R0, R17, R26, R0 ;  /* 0x0000001a11007210 */ /* 0x000fc80007ffe000 */
[----:B------:R-:W-:-:S04]  /*08e0*/  IADD3 R0, R15, R16, R0 ;  /* 0x000000100f007210 */ /* 0x000fc80007ffe000 */
[----:B----4-:R-:W-:-:S04]  /*08f0*/  IADD3 R0, R13, R14, R0 ;  /* 0x0000000e0d007210 */ /* 0x010fc80007ffe000 */
[----:B------:R-:W-:-:S04]  /*0900*/  IADD3 R0, R11, R12, R0 ;  /* 0x0000000c0b007210 */ /* 0x000fc80007ffe000 */
[----:B---3--:R-:W-:-:S04]  /*0910*/  IADD3 R0, R9, R10, R0 ;  /* 0x0000000a09007210 */ /* 0x008fc80007ffe000 */
[----:B------:R-:W-:-:S04]  /*0920*/  IADD3 R0, R7, R8, R0 ;  /* 0x0000000807007210 */ /* 0x000fc80007ffe000 */
[----:B------:R-:W-:-:S04]  /*0930*/  IADD3 R0, R5, R6, R0 ;  /* 0x0000000605007210 */ /* 0x000fc80007ffe000 */
[----:B------:R-:W-:-:S04]  /*0940*/  IADD3 R0, R3, R4, R0 ;  /* 0x0000000403007210 */ /* 0x000fc80007ffe000 */
[----:B------:R-:W-:-:S04]  /*0950*/  IADD3 R0, R19, R2, R0 ;  /* 0x0000000213007210 */ /* 0x000fc80007ffe000 */
[----:B------:R-:W-:-:S05]  /*0960*/  IADD3 R23, R23, R20, R0 ;  /* 0x0000001417177210 */ /* 0x000fca0007ffe000 */
[----:B------:R-:W-:-:S05]  /*0970*/  IMAD.IADD R23, R23, 0x1, R24 ;  /* 0x0000000117177824 */ /* 0x000fca00078e0218 */
[----:B------:R-:W-:-:S13]  /*0980*/  ISETP.NE.AND P0, PT, R23, RZ, PT ;  /* 0x000000ff1700720c */ /* 0x000fda0003f05270 */
[----:B------:R-:W-:Y:S05]  /*0990*/  @!P0 EXIT ;  /* 0x000000000000894d */ /* 0x000fea0003800000 */
[----:B------:R-:W-:Y:S02]  /*09a0*/  IMAD.MOV.U32 R2, RZ, RZ, c[0x0][0x168] ;  /* 0x00005a00ff027624 */ /* 0x000fe400078e00ff */
[----:B------:R-:W-:-:S05]  /*09b0*/  IMAD.MOV.U32 R3, RZ, RZ, c[0x0][0x16c] ;  /* 0x00005b00ff037624 */ /* 0x000fca00078e00ff */
[----:B------:R-:W-:Y:S01]  /*09c0*/  STG.E [R2.64], R23 ;  /* 0x0000001702007986 */ /* 0x000fe2000c101904 */
[----:B------:R-:W-:Y:S05]  /*09d0*/  EXIT ;  /* 0x000000000000794d */ /* 0x000fea0003800000 */
.L_x_1:
        /* <DEDUP_REMOVED lines=10> */
.L_x_3:
